//
// Generated by NVIDIA NVVM Compiler
//
// Compiler Build ID: CL-36424714
// Cuda compilation tools, release 13.0, V13.0.88
// Based on NVVM 20.0.0
//

.version 9.0
.target sm_100
.address_size 64

	// .globl	_Z14matrixMulByGPUPiS_S_iii
.global .attribute(.managed) .align 4 .b8 a[40000];
.global .attribute(.managed) .align 4 .b8 b[40000];
.global .attribute(.managed) .align 4 .b8 c[40000];
.global .attribute(.managed) .align 4 .b8 d[40000];
.global .attribute(.managed) .align 4 .u32 count;
// _ZZ14matrixMulByGPUPiS_S_iiiE10share_mem1 has been demoted
// _ZZ14matrixMulByGPUPiS_S_iiiE10share_mem2 has been demoted

.visible .entry _Z14matrixMulByGPUPiS_S_iii(
	.param .u64 .ptr .align 1 _Z14matrixMulByGPUPiS_S_iii_param_0,
	.param .u64 .ptr .align 1 _Z14matrixMulByGPUPiS_S_iii_param_1,
	.param .u64 .ptr .align 1 _Z14matrixMulByGPUPiS_S_iii_param_2,
	.param .u32 _Z14matrixMulByGPUPiS_S_iii_param_3,
	.param .u32 _Z14matrixMulByGPUPiS_S_iii_param_4,
	.param .u32 _Z14matrixMulByGPUPiS_S_iii_param_5
)
{
	.reg .pred 	%p<12>;
	.reg .b32 	%r<106>;
	.reg .b64 	%rd<13>;
	// demoted variable
	.shared .align 4 .b8 _ZZ14matrixMulByGPUPiS_S_iiiE10share_mem1[1024];
	// demoted variable
	.shared .align 4 .b8 _ZZ14matrixMulByGPUPiS_S_iiiE10share_mem2[1024];
	ld.param.u64 	%rd4, [_Z14matrixMulByGPUPiS_S_iii_param_0];
	ld.param.u64 	%rd5, [_Z14matrixMulByGPUPiS_S_iii_param_1];
	ld.param.u64 	%rd6, [_Z14matrixMulByGPUPiS_S_iii_param_2];
	ld.param.u32 	%r30, [_Z14matrixMulByGPUPiS_S_iii_param_3];
	ld.param.u32 	%r31, [_Z14matrixMulByGPUPiS_S_iii_param_4];
	ld.param.u32 	%r32, [_Z14matrixMulByGPUPiS_S_iii_param_5];
	mov.u32 	%r98, %tid.x;
	mov.u32 	%r34, %ntid.x;
	mov.u32 	%r35, %ctaid.x;
	mad.lo.s32 	%r2, %r34, %r35, %r98;
	mov.u32 	%r100, %tid.y;
	mov.u32 	%r36, %ntid.y;
	mov.u32 	%r37, %ctaid.y;
	mad.lo.s32 	%r4, %r36, %r37, %r100;
	setp.lt.s32 	%p1, %r31, -15;
	mov.b32 	%r105, 0;
	@%p1 bra 	$L__BB0_7;
	shr.s32 	%r39, %r31, 31;
	shr.u32 	%r40, %r39, 28;
	add.s32 	%r41, %r31, %r40;
	shr.s32 	%r42, %r41, 4;
	neg.s32 	%r101, %r42;
	shl.b32 	%r43, %r100, 6;
	mov.u32 	%r44, _ZZ14matrixMulByGPUPiS_S_iiiE10share_mem1;
	add.s32 	%r5, %r44, %r43;
	shl.b32 	%r45, %r98, 2;
	add.s32 	%r6, %r5, %r45;
	mov.u32 	%r46, _ZZ14matrixMulByGPUPiS_S_iiiE10share_mem2;
	add.s32 	%r8, %r46, %r45;
	add.s32 	%r7, %r8, %r43;
	mad.lo.s32 	%r99, %r100, %r32, %r2;
	shl.b32 	%r11, %r32, 4;
	mad.lo.s32 	%r97, %r31, %r4, %r98;
	cvta.to.global.u64 	%rd1, %rd4;
	cvta.to.global.u64 	%rd2, %rd5;
	mov.b32 	%r105, 0;
$L__BB0_2:
	setp.ge.s32 	%p2, %r4, %r30;
	mul.wide.s32 	%rd7, %r97, 4;
	add.s64 	%rd3, %rd1, %rd7;
	setp.ge.s32 	%p3, %r98, %r31;
	or.pred  	%p4, %p3, %p2;
	mov.b32 	%r103, 0;
	@%p4 bra 	$L__BB0_4;
	ld.global.u32 	%r103, [%rd3];
$L__BB0_4:
	setp.ge.s32 	%p5, %r2, %r32;
	st.shared.u32 	[%r6], %r103;
	setp.ge.s32 	%p6, %r100, %r31;
	or.pred  	%p7, %p5, %p6;
	mov.b32 	%r104, 0;
	@%p7 bra 	$L__BB0_6;
	mul.wide.s32 	%rd8, %r99, 4;
	add.s64 	%rd9, %rd2, %rd8;
	ld.global.u32 	%r104, [%rd9];
$L__BB0_6:
	st.shared.u32 	[%r7], %r104;
	bar.sync 	0;
	ld.shared.u32 	%r49, [%r5];
	ld.shared.u32 	%r50, [%r8];
	mad.lo.s32 	%r51, %r50, %r49, %r105;
	ld.shared.u32 	%r52, [%r5+4];
	ld.shared.u32 	%r53, [%r8+64];
	mad.lo.s32 	%r54, %r53, %r52, %r51;
	ld.shared.u32 	%r55, [%r5+8];
	ld.shared.u32 	%r56, [%r8+128];
	mad.lo.s32 	%r57, %r56, %r55, %r54;
	ld.shared.u32 	%r58, [%r5+12];
	ld.shared.u32 	%r59, [%r8+192];
	mad.lo.s32 	%r60, %r59, %r58, %r57;
	ld.shared.u32 	%r61, [%r5+16];
	ld.shared.u32 	%r62, [%r8+256];
	mad.lo.s32 	%r63, %r62, %r61, %r60;
	ld.shared.u32 	%r64, [%r5+20];
	ld.shared.u32 	%r65, [%r8+320];
	mad.lo.s32 	%r66, %r65, %r64, %r63;
	ld.shared.u32 	%r67, [%r5+24];
	ld.shared.u32 	%r68, [%r8+384];
	mad.lo.s32 	%r69, %r68, %r67, %r66;
	ld.shared.u32 	%r70, [%r5+28];
	ld.shared.u32 	%r71, [%r8+448];
	mad.lo.s32 	%r72, %r71, %r70, %r69;
	ld.shared.u32 	%r73, [%r5+32];
	ld.shared.u32 	%r74, [%r8+512];
	mad.lo.s32 	%r75, %r74, %r73, %r72;
	ld.shared.u32 	%r76, [%r5+36];
	ld.shared.u32 	%r77, [%r8+576];
	mad.lo.s32 	%r78, %r77, %r76, %r75;
	ld.shared.u32 	%r79, [%r5+40];
	ld.shared.u32 	%r80, [%r8+640];
	mad.lo.s32 	%r81, %r80, %r79, %r78;
	ld.shared.u32 	%r82, [%r5+44];
	ld.shared.u32 	%r83, [%r8+704];
	mad.lo.s32 	%r84, %r83, %r82, %r81;
	ld.shared.u32 	%r85, [%r5+48];
	ld.shared.u32 	%r86, [%r8+768];
	mad.lo.s32 	%r87, %r86, %r85, %r84;
	ld.shared.u32 	%r88, [%r5+52];
	ld.shared.u32 	%r89, [%r8+832];
	mad.lo.s32 	%r90, %r89, %r88, %r87;
	ld.shared.u32 	%r91, [%r5+56];
	ld.shared.u32 	%r92, [%r8+896];
	mad.lo.s32 	%r93, %r92, %r91, %r90;
	ld.shared.u32 	%r94, [%r5+60];
	ld.shared.u32 	%r95, [%r8+960];
	mad.lo.s32 	%r105, %r95, %r94, %r93;
	bar.sync 	0;
	add.s32 	%r101, %r101, 1;
	add.s32 	%r100, %r100, 16;
	add.s32 	%r99, %r99, %r11;
	add.s32 	%r98, %r98, 16;
	add.s32 	%r97, %r97, 16;
	setp.ne.s32 	%p8, %r101, 1;
	@%p8 bra 	$L__BB0_2;
$L__BB0_7:
	setp.ge.s32 	%p9, %r2, %r32;
	setp.ge.s32 	%p10, %r4, %r30;
	or.pred  	%p11, %p9, %p10;
	@%p11 bra 	$L__BB0_9;
	mad.lo.s32 	%r96, %r32, %r4, %r2;
	cvta.to.global.u64 	%rd10, %rd6;
	mul.wide.s32 	%rd11, %r96, 4;
	add.s64 	%rd12, %rd10, %rd11;
	st.global.u32 	[%rd12], %r105;
$L__BB0_9:
	ret;

}


// ===== COMPILED SASS (sm_100) =====

	.target	sm_100

	.elftype	@"ET_EXEC"


//--------------------- .note.nv.tkinfo           --------------------------
	.section	.note.nv.tkinfo,"",@"SHT_NOTE"
	.sectionflags	@"SHF_NOTE_NV_TKINFO"
	.tkinfo
        /*0018*/ 	.word	0x00000002
        /*0030*/ 	.string	""
        /*0030*/ 	.string	"ptxas"
        /*0030*/ 	.string	"Cuda compilation tools, release 13.0, V13.0.88"
        /*0030*/ 	.string	"Build cuda_13.0.r13.0/compiler.36424714_0"
        /*0030*/ 	.string	"-arch sm_100 -m 64 "



//--------------------- .note.nv.cuinfo           --------------------------
	.section	.note.nv.cuinfo,"",@"SHT_NOTE"
	.sectionflags	@"SHF_NOTE_NV_CUINFO"
        /*0018*/ 	.short	0x0002
        /*001a*/ 	.short	0x0064
        /*001c*/ 	.short	0x0082
	.zero		2


//--------------------- .nv.info                  --------------------------
	.section	.nv.info,"",@"SHT_CUDA_INFO"
	.align	4


	//----- nvinfo : EIATTR_REGCOUNT
	.align		4
        /*0000*/ 	.byte	0x04, 0x2f
        /*0002*/ 	.short	(.L_6 - .L_5)
	.align		4
.L_5:
        /*0004*/ 	.word	index@(_Z14matrixMulByGPUPiS_S_iii)
        /*0008*/ 	.word	0x00000020


	//----- nvinfo : EIATTR_FRAME_SIZE
	.align		4
.L_6:
        /*000c*/ 	.byte	0x04, 0x11
        /*000e*/ 	.short	(.L_8 - .L_7)
	.align		4
.L_7:
        /*0010*/ 	.word	index@(_Z14matrixMulByGPUPiS_S_iii)
        /*0014*/ 	.word	0x00000000


	//----- nvinfo : EIATTR_MIN_STACK_SIZE
	.align		4
.L_8:
        /*0018*/ 	.byte	0x04, 0x12
        /*001a*/ 	.short	(.L_10 - .L_9)
	.align		4
.L_9:
        /*001c*/ 	.word	index@(_Z14matrixMulByGPUPiS_S_iii)
        /*0020*/ 	.word	0x00000000
.L_10:


//--------------------- .nv.compat                --------------------------
	.section	.nv.compat,"",@"SHT_CUDA_COMPAT_INFO"
	.align	4
        /*0000*/ 	.byte	0x02, 0x09, 0x00, 0x00, 0x02, 0x02, 0x01, 0x00, 0x02, 0x05, 0x05, 0x00, 0x03, 0x07, 0x01, 0x01
        /*0010*/ 	.byte	0x02, 0x03, 0x00, 0x00, 0x02, 0x06, 0x01, 0x00, 0x04, 0x0b, 0x08, 0x00, 0x09, 0x00, 0x00, 0x00
        /*0020*/ 	.byte	0x00, 0x00, 0x00, 0x00


//--------------------- .nv.info._Z14matrixMulByGPUPiS_S_iii --------------------------
	.section	.nv.info._Z14matrixMulByGPUPiS_S_iii,"",@"SHT_CUDA_INFO"
	.sectionflags	@""
	.align	4


	//----- nvinfo : EIATTR_CUDA_API_VERSION
	.align		4
        /*0000*/ 	.byte	0x04, 0x37
        /*0002*/ 	.short	(.L_12 - .L_11)
.L_11:
        /*0004*/ 	.word	0x00000082


	//----- nvinfo : EIATTR_KPARAM_INFO
	.align		4
.L_12:
        /*0008*/ 	.byte	0x04, 0x17
        /*000a*/ 	.short	(.L_14 - .L_13)
.L_13:
        /*000c*/ 	.word	0x00000000
        /*0010*/ 	.short	0x0005
        /*0012*/ 	.short	0x0020
        /*0014*/ 	.byte	0x00, 0xf0, 0x11, 0x00


	//----- nvinfo : EIATTR_KPARAM_INFO
	.align		4
.L_14:
        /*0018*/ 	.byte	0x04, 0x17
        /*001a*/ 	.short	(.L_16 - .L_15)
.L_15:
        /*001c*/ 	.word	0x00000000
        /*0020*/ 	.short	0x0004
        /*0022*/ 	.short	0x001c
        /*0024*/ 	.byte	0x00, 0xf0, 0x11, 0x00


	//----- nvinfo : EIATTR_KPARAM_INFO
	.align		4
.L_16:
        /*0028*/ 	.byte	0x04, 0x17
        /*002a*/ 	.short	(.L_18 - .L_17)
.L_17:
        /*002c*/ 	.word	0x00000000
        /*0030*/ 	.short	0x0003
        /*0032*/ 	.short	0x0018
        /*0034*/ 	.byte	0x00, 0xf0, 0x11, 0x00


	//----- nvinfo : EIATTR_KPARAM_INFO
	.align		4
.L_18:
        /*0038*/ 	.byte	0x04, 0x17
        /*003a*/ 	.short	(.L_20 - .L_19)
.L_19:
        /*003c*/ 	.word	0x00000000
        /*0040*/ 	.short	0x0002
        /*0042*/ 	.short	0x0010
        /*0044*/ 	.byte	0x00, 0xf5, 0x21, 0x00


	//----- nvinfo : EIATTR_KPARAM_INFO
	.align		4
.L_20:
        /*0048*/ 	.byte	0x04, 0x17
        /*004a*/ 	.short	(.L_22 - .L_21)
.L_21:
        /*004c*/ 	.word	0x00000000
        /*0050*/ 	.short	0x0001
        /*0052*/ 	.short	0x0008
        /*0054*/ 	.byte	0x00, 0xf5, 0x21, 0x00


	//----- nvinfo : EIATTR_KPARAM_INFO
	.align		4
.L_22:
        /*0058*/ 	.byte	0x04, 0x17
        /*005a*/ 	.short	(.L_24 - .L_23)
.L_23:
        /*005c*/ 	.word	0x00000000
        /*0060*/ 	.short	0x0000
        /*0062*/ 	.short	0x0000
        /*0064*/ 	.byte	0x00, 0xf5, 0x21, 0x00


	//----- nvinfo : EIATTR_SPARSE_MMA_MASK
	.align		4
.L_24:
        /*0068*/ 	.byte	0x03, 0x50
        /*006a*/ 	.short	0x0000


	//----- nvinfo : EIATTR_MAXREG_COUNT
	.align		4
        /*006c*/ 	.byte	0x03, 0x1b
        /*006e*/ 	.short	0x00ff


	//----- nvinfo : EIATTR_NUM_BARRIERS
	.align		4
        /*0070*/ 	.byte	0x02, 0x4c
        /*0072*/ 	.byte	0x01
	.zero		1


	//----- nvinfo : EIATTR_MERCURY_ISA_VERSION
	.align		4
        /*0074*/ 	.byte	0x03, 0x5f
        /*0076*/ 	.short	0x0101


	//----- nvinfo : EIATTR_VRC_CTA_INIT_COUNT
	.align		4
        /*0078*/ 	.byte	0x02, 0x4a
	.zero		1
	.zero		1


	//----- nvinfo : EIATTR_EXIT_INSTR_OFFSETS
	.align		4
        /*007c*/ 	.byte	0x04, 0x1c
        /*007e*/ 	.short	(.L_26 - .L_25)


	//   ....[0]....
.L_25:
        /*0080*/ 	.word	0x00000620


	//   ....[1]....
        /*0084*/ 	.word	0x00000670


	//----- nvinfo : EIATTR_CBANK_PARAM_SIZE
	.align		4
.L_26:
        /*0088*/ 	.byte	0x03, 0x19
        /*008a*/ 	.short	0x0024


	//----- nvinfo : EIATTR_PARAM_CBANK
	.align		4
        /*008c*/ 	.byte	0x04, 0x0a
        /*008e*/ 	.short	(.L_28 - .L_27)
	.align		4
.L_27:
        /*0090*/ 	.word	index@(.nv.constant0._Z14matrixMulByGPUPiS_S_iii)
        /*0094*/ 	.short	0x0380
        /*0096*/ 	.short	0x0024


	//----- nvinfo : EIATTR_SW_WAR
	.align		4
.L_28:
        /*0098*/ 	.byte	0x04, 0x36
        /*009a*/ 	.short	(.L_30 - .L_29)
.L_29:
        /*009c*/ 	.word	0x00000008
.L_30:


//--------------------- .nv.callgraph             --------------------------
	.section	.nv.callgraph,"",@"SHT_CUDA_CALLGRAPH"
	.align	4
	.sectionentsize	8
	.align		4
        /*0000*/ 	.word	0x00000000
	.align		4
        /*0004*/ 	.word	0xffffffff
	.align		4
        /*0008*/ 	.word	0x00000000
	.align		4
        /*000c*/ 	.word	0xfffffffe
	.align		4
        /*0010*/ 	.word	0x00000000
	.align		4
        /*0014*/ 	.word	0xfffffffd
	.align		4
        /*0018*/ 	.word	0x00000000
	.align		4
        /*001c*/ 	.word	0xfffffffc


//--------------------- .nv.constant4             --------------------------
	.section	.nv.constant4,"a",@progbits
	.align	8
	.align		8
.nv.constant4:
        /*0000*/ 	.dword	a
	.align		8
        /*0008*/ 	.dword	b
	.align		8
        /*0010*/ 	.dword	c
	.align		8
        /*0018*/ 	.dword	d
	.align		8
        /*0020*/ 	.dword	count


//--------------------- .text._Z14matrixMulByGPUPiS_S_iii --------------------------
	.section	.text._Z14matrixMulByGPUPiS_S_iii,"ax",@progbits
	.align	128
        .global         _Z14matrixMulByGPUPiS_S_iii
        .type           _Z14matrixMulByGPUPiS_S_iii,@function
        .size           _Z14matrixMulByGPUPiS_S_iii,(.L_x_3 - _Z14matrixMulByGPUPiS_S_iii)
        .other          _Z14matrixMulByGPUPiS_S_iii,@"STO_CUDA_ENTRY STV_DEFAULT"
_Z14matrixMulByGPUPiS_S_iii:
.text._Z14matrixMulByGPUPiS_S_iii:
[----:B------:R-:W-:Y:S01]  /*0000*/  LDC R1, c[0x0][0x37c] ;  /* 0x0000df00ff017b82 */ /* 0x000fe20000000800 */
[----:B------:R-:W0:Y:S01]  /*0010*/  S2R R17, SR_TID.X ;  /* 0x0000000000117919 */ /* 0x000e220000002100 */
[----:B------:R-:W1:Y:S01]  /*0020*/  LDCU UR10, c[0x0][0x39c] ;  /* 0x00007380ff0a77ac */ /* 0x000e620008000800 */
[----:B------:R-:W-:Y:S01]  /*0030*/  HFMA2 R23, -RZ, RZ, 0, 0 ;  /* 0x00000000ff177431 */ /* 0x000fe200000001ff */
[----:B------:R-:W0:Y:S01]  /*0040*/  S2R R0, SR_CTAID.X ;  /* 0x0000000000007919 */ /* 0x000e220000002500 */
[----:B------:R-:W0:Y:S01]  /*0050*/  LDCU UR4, c[0x0][0x360] ;  /* 0x00006c00ff0477ac */ /* 0x000e220008000800 */
[----:B------:R-:W2:Y:S01]  /*0060*/  S2R R4, SR_TID.Y ;  /* 0x0000000000047919 */ /* 0x000ea20000002200 */
[----:B------:R-:W2:Y:S01]  /*0070*/  LDCU UR5, c[0x0][0x364] ;  /* 0x00006c80ff0577ac */ /* 0x000ea20008000800 */
[----:B------:R-:W2:Y:S01]  /*0080*/  S2R R3, SR_CTAID.Y ;  /* 0x0000000000037919 */ /* 0x000ea20000002600 */
[----:B------:R-:W3:Y:S01]  /*0090*/  LDCU.64 UR8, c[0x0][0x358] ;  /* 0x00006b00ff0877ac */ /* 0x000ee20008000a00 */
[----:B-1----:R-:W-:Y:S01]  /*00a0*/  UISETP.GE.AND UP0, UPT, UR10, -0xf, UPT ;  /* 0xfffffff10a00788c */ /* 0x002fe2000bf06270 */
[----:B0-----:R-:W-:-:S02]  /*00b0*/  IMAD R13, R0, UR4, R17 ;  /* 0x00000004000d7c24 */ /* 0x001fc4000f8e0211 */
[----:B--2---:R-:W-:-:S06]  /*00c0*/  IMAD R12, R3, UR5, R4 ;  /* 0x00000005030c7c24 */ /* 0x004fcc000f8e0204 */
[----:B---3--:R-:W-:Y:S05]  /*00d0*/  BRA.U !UP0, `(.L_x_0) ;  /* 0x0000000508407547 */ /* 0x008fea000b800000 */
[----:B------:R-:W0:Y:S01]  /*00e0*/  S2UR UR7, SR_CgaCtaId ;  /* 0x00000000000779c3 */ /* 0x000e220000008800 */
[----:B------:R-:W1:Y:S01]  /*00f0*/  LDCU UR12, c[0x0][0x398] ;  /* 0x00007300ff0c77ac */ /* 0x000e620008000800 */
[----:B------:R-:W-:Y:S01]  /*0100*/  MOV R0, R4 ;  /* 0x0000000400007202 */ /* 0x000fe20000000f00 */
[----:B------:R-:W-:Y:S01]  /*0110*/  IMAD R15, R12, UR10, R17 ;  /* 0x0000000a0c0f7c24 */ /* 0x000fe2000f8e0211 */
[----:B------:R-:W-:Y:S01]  /*0120*/  MOV R23, RZ ;  /* 0x000000ff00177202 */ /* 0x000fe20000000f00 */
[----:B------:R-:W2:Y:S03]  /*0130*/  LDCU UR11, c[0x0][0x3a0] ;  /* 0x00007400ff0b77ac */ /* 0x000ea60008000800 */
[----:B------:R-:W3:Y:S01]  /*0140*/  LDC R14, c[0x0][0x3a0] ;  /* 0x0000e800ff0e7b82 */ /* 0x000ee20000000800 */
[----:B------:R-:W-:Y:S01]  /*0150*/  UMOV UR5, 0x400 ;  /* 0x0000040000057882 */ /* 0x000fe20000000000 */
[----:B------:R-:W-:-:S02]  /*0160*/  USHF.R.S32.HI UR4, URZ, 0x1f, UR10 ;  /* 0x0000001fff047899 */ /* 0x000fc4000801140a */
[----:B------:R-:W-:Y:S02]  /*0170*/  UIADD3 UR6, UPT, UPT, UR5, 0x400, URZ ;  /* 0x0000040005067890 */ /* 0x000fe4000fffe0ff */
[----:B------:R-:W-:Y:S02]  /*0180*/  ULEA.HI UR4, UR4, UR10, URZ, 0x4 ;  /* 0x0000000a04047291 */ /* 0x000fe4000f8f20ff */
[----:B------:R-:W4:Y:S01]  /*0190*/  LDC.64 R2, c[0x0][0x380] ;  /* 0x0000e000ff027b82 */ /* 0x000f220000000a00 */
[----:B------:R-:W3:Y:S01]  /*01a0*/  LDCU UR13, c[0x0][0x39c] ;  /* 0x00007380ff0d77ac */ /* 0x000ee20008000800 */
[----:B-1----:R-:W-:Y:S01]  /*01b0*/  ISETP.GE.AND P1, PT, R12, UR12, PT ;  /* 0x0000000c0c007c0c */ /* 0x002fe2000bf26270 */
[----:B------:R-:W-:Y:S01]  /*01c0*/  USHF.R.S32.HI UR4, URZ, 0x4, UR4 ;  /* 0x00000004ff047899 */ /* 0x000fe20008011404 */
[----:B--2---:R-:W-:Y:S01]  /*01d0*/  IMAD R21, R0, UR11, R13 ;  /* 0x0000000b00157c24 */ /* 0x004fe2000f8e020d */
[----:B0-----:R-:W-:Y:S02]  /*01e0*/  ULEA UR5, UR7, UR5, 0x18 ;  /* 0x0000000507057291 */ /* 0x001fe4000f8ec0ff */
[----:B------:R-:W-:-:S02]  /*01f0*/  ULEA UR6, UR7, UR6, 0x18 ;  /* 0x0000000607067291 */ /* 0x000fc4000f8ec0ff */
[----:B------:R-:W-:Y:S02]  /*0200*/  UIADD3 UR4, UPT, UPT, -UR4, URZ, URZ ;  /* 0x000000ff04047290 */ /* 0x000fe4000fffe1ff */
[C---:B------:R-:W-:Y:S02]  /*0210*/  LEA R16, R0.reuse, UR5, 0x6 ;  /* 0x0000000500107c11 */ /* 0x040fe4000f8e30ff */
[C---:B------:R-:W-:Y:S02]  /*0220*/  LEA R19, R17.reuse, UR6, 0x2 ;  /* 0x0000000611137c11 */ /* 0x040fe4000f8e10ff */
[----:B------:R-:W-:Y:S02]  /*0230*/  LEA R20, R17, R16, 0x2 ;  /* 0x0000001011147211 */ /* 0x000fe400078e10ff */
[----:B------:R-:W-:-:S07]  /*0240*/  LEA R18, R0, R19, 0x6 ;  /* 0x0000001300127211 */ /* 0x000fce00078e30ff */
.L_x_1:
[----:B---3--:R-:W-:Y:S01]  /*0250*/  ISETP.GE.AND P0, PT, R0, UR13, PT ;  /* 0x0000000d00007c0c */ /* 0x008fe2000bf06270 */
[----:B------:R-:W-:Y:S01]  /*0260*/  HFMA2 R29, -RZ, RZ, 0, 0 ;  /* 0x00000000ff1d7431 */ /* 0x000fe200000001ff */
[----:B------:R-:W-:Y:S01]  /*0270*/  ISETP.GE.OR P2, PT, R17, UR13, P1 ;  /* 0x0000000d11007c0c */ /* 0x000fe20008f46670 */
[----:B----4-:R-:W-:Y:S01]  /*0280*/  IMAD.WIDE R4, R15, 0x4, R2 ;  /* 0x000000040f047825 */ /* 0x010fe200078e0202 */
[----:B------:R-:W-:Y:S02]  /*0290*/  ISETP.GE.OR P0, PT, R13, R14, P0 ;  /* 0x0000000e0d00720c */ /* 0x000fe40000706670 */
[----:B------:R-:W-:-:S09]  /*02a0*/  MOV R27, RZ ;  /* 0x000000ff001b7202 */ /* 0x000fd20000000f00 */
[----:B------:R-:W2:Y:S02]  /*02b0*/  @!P2 LDG.E R27, desc[UR8][R4.64] ;  /* 0x00000008041ba981 */ /* 0x000ea4000c1e1900 */
[----:B------:R-:W0:Y:S02]  /*02c0*/  @!P0 LDC.64 R6, c[0x0][0x388] ;  /* 0x0000e200ff068b82 */ /* 0x000e240000000a00 */
[----:B0-----:R-:W-:-:S05]  /*02d0*/  @!P0 IMAD.WIDE R6, R21, 0x4, R6 ;  /* 0x0000000415068825 */ /* 0x001fca00078e0206 */
[----:B------:R-:W3:Y:S01]  /*02e0*/  @!P0 LDG.E R29, desc[UR8][R6.64] ;  /* 0x00000008061d8981 */ /* 0x000ee2000c1e1900 */
[----:B------:R-:W-:-:S04]  /*02f0*/  UIADD3 UR4, UPT, UPT, UR4, 0x1, URZ ;  /* 0x0000000104047890 */ /* 0x000fc8000fffe0ff */
[----:B------:R-:W-:Y:S01]  /*0300*/  UISETP.NE.AND UP0, UPT, UR4, 0x1, UPT ;  /* 0x000000010400788c */ /* 0x000fe2000bf05270 */
[----:B------:R-:W-:Y:S02]  /*0310*/  IADD3 R0, PT, PT, R0, 0x10, RZ ;  /* 0x0000001000007810 */ /* 0x000fe40007ffe0ff */
[----:B------:R-:W-:Y:S02]  /*0320*/  IADD3 R17, PT, PT, R17, 0x10, RZ ;  /* 0x0000001011117810 */ /* 0x000fe40007ffe0ff */
[----:B------:R-:W-:Y:S02]  /*0330*/  IADD3 R15, PT, PT, R15, 0x10, RZ ;  /* 0x000000100f0f7810 */ /* 0x000fe40007ffe0ff */
[----:B------:R-:W-:Y:S01]  /*0340*/  LEA R21, R14, R21, 0x4 ;  /* 0x000000150e157211 */ /* 0x000fe200078e20ff */
[----:B--2---:R-:W-:Y:S04]  /*0350*/  STS [R20], R27 ;  /* 0x0000001b14007388 */ /* 0x004fe80000000800 */
[----:B---3--:R-:W-:Y:S01]  /*0360*/  STS [R18], R29 ;  /* 0x0000001d12007388 */ /* 0x008fe20000000800 */
[----:B------:R-:W-:Y:S06]  /*0370*/  BAR.SYNC.DEFER_BLOCKING 0x0 ;  /* 0x0000000000007b1d */ /* 0x000fec0000010000 */
[----:B------:R-:W-:Y:S04]  /*0380*/  LDS R22, [R19] ;  /* 0x0000000013167984 */ /* 0x000fe80000000800 */
[----:B------:R-:W0:Y:S04]  /*0390*/  LDS.128 R8, [R16] ;  /* 0x0000000010087984 */ /* 0x000e280000000c00 */
[----:B------:R-:W1:Y:S04]  /*03a0*/  LDS R26, [R19+0x40] ;  /* 0x00004000131a7984 */ /* 0x000e680000000800 */
[----:B------:R-:W2:Y:S04]  /*03b0*/  LDS R25, [R19+0x80] ;  /* 0x0000800013197984 */ /* 0x000ea80000000800 */
[----:B------:R-:W3:Y:S04]  /*03c0*/  LDS R24, [R19+0xc0] ;  /* 0x0000c00013187984 */ /* 0x000ee80000000800 */
[----:B------:R-:W-:Y:S04]  /*03d0*/  LDS.128 R4, [R16+0x10] ;  /* 0x0000100010047984 */ /* 0x000fe80000000c00 */
[----:B------:R-:W-:Y:S01]  /*03e0*/  LDS R27, [R19+0x200] ;  /* 0x00020000131b7984 */ /* 0x000fe20000000800 */
[----:B0-----:R-:W-:-:S03]  /*03f0*/  IMAD R8, R8, R22, R23 ;  /* 0x0000001608087224 */ /* 0x001fc600078e0217 */
[----:B------:R-:W0:Y:S01]  /*0400*/  LDS R23, [R19+0x100] ;  /* 0x0001000013177984 */ /* 0x000e220000000800 */
[----:B-1----:R-:W-:-:S03]  /*0410*/  IMAD R8, R26, R9, R8 ;  /* 0x000000091a087224 */ /* 0x002fc600078e0208 */
[----:B------:R-:W1:Y:S01]  /*0420*/  LDS R22, [R19+0x140] ;  /* 0x0001400013167984 */ /* 0x000e620000000800 */
[----:B--2---:R-:W-:-:S03]  /*0430*/  IMAD R8, R25, R10, R8 ;  /* 0x0000000a19087224 */ /* 0x004fc600078e0208 */
[----:B------:R-:W2:Y:S01]  /*0440*/  LDS R25, [R19+0x180] ;  /* 0x0001800013197984 */ /* 0x000ea20000000800 */
[----:B---3--:R-:W-:-:S03]  /*0450*/  IMAD R8, R24, R11, R8 ;  /* 0x0000000b18087224 */ /* 0x008fc600078e0208 */
[----:B------:R-:W3:Y:S04]  /*0460*/  LDS R26, [R19+0x1c0] ;  /* 0x0001c000131a7984 */ /* 0x000ee80000000800 */
[----:B------:R-:W-:Y:S01]  /*0470*/  LDS R24, [R19+0x240] ;  /* 0x0002400013187984 */ /* 0x000fe20000000800 */
[----:B0-----:R-:W-:-:S03]  /*0480*/  IMAD R4, R4, R23, R8 ;  /* 0x0000001704047224 */ /* 0x001fc600078e0208 */
[----:B------:R-:W0:Y:S01]  /*0490*/  LDS.128 R8, [R16+0x20] ;  /* 0x0000200010087984 */ /* 0x000e220000000c00 */
[----:B-1----:R-:W-:-:S03]  /*04a0*/  IMAD R4, R22, R5, R4 ;  /* 0x0000000516047224 */ /* 0x002fc600078e0204 */
[----:B------:R-:W1:Y:S01]  /*04b0*/  LDS R23, [R19+0x280] ;  /* 0x0002800013177984 */ /* 0x000e620000000800 */
[----:B--2---:R-:W-:-:S03]  /*04c0*/  IMAD R4, R25, R6, R4 ;  /* 0x0000000619047224 */ /* 0x004fc600078e0204 */
[----:B------:R-:W2:Y:S01]  /*04d0*/  LDS R22, [R19+0x2c0] ;  /* 0x0002c00013167984 */ /* 0x000ea20000000800 */
[----:B---3--:R-:W-:-:S03]  /*04e0*/  IMAD R4, R26, R7, R4 ;  /* 0x000000071a047224 */ /* 0x008fc600078e0204 */
[----:B------:R-:W-:Y:S04]  /*04f0*/  LDS R25, [R19+0x300] ;  /* 0x0003000013197984 */ /* 0x000fe80000000800 */
[----:B------:R-:W-:Y:S01]  /*0500*/  LDS R26, [R19+0x340] ;  /* 0x00034000131a7984 */ /* 0x000fe20000000800 */
[----:B0-----:R-:W-:-:S03]  /*0510*/  IMAD R8, R8, R27, R4 ;  /* 0x0000001b08087224 */ /* 0x001fc600078e0204 */
[----:B------:R-:W0:Y:S01]  /*0520*/  LDS.128 R4, [R16+0x30] ;  /* 0x0000300010047984 */ /* 0x000e220000000c00 */
[----:B------:R-:W-:-:S03]  /*0530*/  IMAD R24, R24, R9, R8 ;  /* 0x0000000918187224 */ /* 0x000fc600078e0208 */
[----:B------:R-:W3:Y:S04]  /*0540*/  LDS R9, [R19+0x380] ;  /* 0x0003800013097984 */ /* 0x000ee80000000800 */
[----:B------:R-:W4:Y:S01]  /*0550*/  LDS R8, [R19+0x3c0] ;  /* 0x0003c00013087984 */ /* 0x000f220000000800 */
[----:B-1----:R-:W-:-:S04]  /*0560*/  IMAD R10, R23, R10, R24 ;  /* 0x0000000a170a7224 */ /* 0x002fc800078e0218 */
[----:B--2---:R-:W-:-:S04]  /*0570*/  IMAD R10, R22, R11, R10 ;  /* 0x0000000b160a7224 */ /* 0x004fc800078e020a */
[----:B0-----:R-:W-:-:S04]  /*0580*/  IMAD R4, R4, R25, R10 ;  /* 0x0000001904047224 */ /* 0x001fc800078e020a */
[----:B------:R-:W-:-:S04]  /*0590*/  IMAD R4, R26, R5, R4 ;  /* 0x000000051a047224 */ /* 0x000fc800078e0204 */
[----:B---3--:R-:W-:-:S04]  /*05a0*/  IMAD R4, R9, R6, R4 ;  /* 0x0000000609047224 */ /* 0x008fc800078e0204 */
[----:B----4-:R-:W-:Y:S01]  /*05b0*/  IMAD R23, R8, R7, R4 ;  /* 0x0000000708177224 */ /* 0x010fe200078e0204 */
[----:B------:R-:W-:Y:S06]  /*05c0*/  BAR.SYNC.DEFER_BLOCKING 0x0 ;  /* 0x0000000000007b1d */ /* 0x000fec0000010000 */
[----:B------:R-:W-:Y:S05]  /*05d0*/  BRA.U UP0, `(.L_x_1) ;  /* 0xfffffffd001c7547 */ /* 0x000fea000b83ffff */
.L_x_0:
[----:B------:R-:W0:Y:S01]  /*05e0*/  LDCU UR4, c[0x0][0x398] ;  /* 0x00007300ff0477ac */ /* 0x000e220008000800 */
[----:B------:R-:W1:Y:S01]  /*05f0*/  LDCU UR5, c[0x0][0x3a0] ;  /* 0x00007400ff0577ac */ /* 0x000e620008000800 */
[----:B0-----:R-:W-:-:S04]  /*0600*/  ISETP.GE.AND P0, PT, R12, UR4, PT ;  /* 0x000000040c007c0c */ /* 0x001fc8000bf06270 */
[----:B-1----:R-:W-:-:S13]  /*0610*/  ISETP.GE.OR P0, PT, R13, UR5, P0 ;  /* 0x000000050d007c0c */ /* 0x002fda0008706670 */
[----:B------:R-:W-:Y:S05]  /*0620*/  @P0 EXIT ;  /* 0x000000000000094d */ /* 0x000fea0003800000 */
[----:B------:R-:W0:Y:S01]  /*0630*/  LDC.64 R2, c[0x0][0x390] ;  /* 0x0000e400ff027b82 */ /* 0x000e220000000a00 */
[----:B------:R-:W-:-:S04]  /*0640*/  IMAD R13, R12, UR5, R13 ;  /* 0x000000050c0d7c24 */ /* 0x000fc8000f8e020d */
[----:B0-----:R-:W-:-:S05]  /*0650*/  IMAD.WIDE R2, R13, 0x4, R2 ;  /* 0x000000040d027825 */ /* 0x001fca00078e0202 */
[----:B------:R-:W-:Y:S01]  /*0660*/  STG.E desc[UR8][R2.64], R23 ;  /* 0x0000001702007986 */ /* 0x000fe2000c101908 */
[----:B------:R-:W-:Y:S05]  /*0670*/  EXIT ;  /* 0x000000000000794d */ /* 0x000fea0003800000 */
.L_x_2:
[----:B------:R-:W-:-:S00]  /*0680*/  BRA `(.L_x_2) ;  /* 0xfffffffc00fc7947 */ /* 0x000fc0000383ffff */
[----:B------:R-:W-:-:S00]  /*0690*/  NOP ;  /* 0x0000000000007918 */ /* 0x000fc00000000000 */
        /* <DEDUP_REMOVED lines=14> */
.L_x_3:


//--------------------- .nv.shared._Z14matrixMulByGPUPiS_S_iii --------------------------
	.section	.nv.shared._Z14matrixMulByGPUPiS_S_iii,"aw",@nobits
	.sectionflags	@""
	.align	4
.nv.shared._Z14matrixMulByGPUPiS_S_iii:
	.zero		3072


//--------------------- .nv.shared.reserved.0     --------------------------
	.section	.nv.shared.reserved.0,"aw",@nobits
	.weak		__nv_reservedSMEM_offset_0_alias
	.size		__nv_reservedSMEM_offset_0_alias, 0, 64
	.other		__nv_reservedSMEM_offset_0_alias,@"STO_CUDA_RESERVED_SHARED STV_DEFAULT"
__nv_reservedSMEM_offset_0_alias:
	.zero		0
	.zero		64


//--------------------- .nv.global                --------------------------
	.section	.nv.global,"aw",@nobits
	.align	4
.nv.global:
	.type		count,@object
	.size		count,(a - count)
	.other		count,@"STV_DEFAULT STO_CUDA_MANAGED"
count:
	.zero		4
	.type		a,@object
	.size		a,(c - a)
	.other		a,@"STV_DEFAULT STO_CUDA_MANAGED"
a:
	.zero		40000
	.type		c,@object
	.size		c,(d - c)
	.other		c,@"STV_DEFAULT STO_CUDA_MANAGED"
c:
	.zero		40000
	.type		d,@object
	.size		d,(b - d)
	.other		d,@"STV_DEFAULT STO_CUDA_MANAGED"
d:
	.zero		40000
	.type		b,@object
	.size		b,(.L_1 - b)
	.other		b,@"STV_DEFAULT STO_CUDA_MANAGED"
b:
	.zero		40000
.L_1:


//--------------------- .nv.constant0._Z14matrixMulByGPUPiS_S_iii --------------------------
	.section	.nv.constant0._Z14matrixMulByGPUPiS_S_iii,"a",@progbits
	.sectionflags	@""
	.align	4
.nv.constant0._Z14matrixMulByGPUPiS_S_iii:
	.zero		932


//--------------------- SYMBOLS --------------------------

	.type		.nv.reservedSmem.offset0,@object
	.size		.nv.reservedSmem.offset0,0x4
	.type		.nv.reservedSmem.cap,@object
	.size		.nv.reservedSmem.cap,0x4
